//
// Generated by NVIDIA NVVM Compiler
//
// Compiler Build ID: CL-36424714
// Cuda compilation tools, release 13.0, V13.0.88
// Based on NVVM 20.0.0
//

.version 9.0
.target sm_100
.address_size 64

	// .globl	_Z13rmspropKerneliPiS_iPfS0_ffffS0_

.visible .entry _Z13rmspropKerneliPiS_iPfS0_ffffS0_(
	.param .u32 _Z13rmspropKerneliPiS_iPfS0_ffffS0__param_0,
	.param .u64 .ptr .align 1 _Z13rmspropKerneliPiS_iPfS0_ffffS0__param_1,
	.param .u64 .ptr .align 1 _Z13rmspropKerneliPiS_iPfS0_ffffS0__param_2,
	.param .u32 _Z13rmspropKerneliPiS_iPfS0_ffffS0__param_3,
	.param .u64 .ptr .align 1 _Z13rmspropKerneliPiS_iPfS0_ffffS0__param_4,
	.param .u64 .ptr .align 1 _Z13rmspropKerneliPiS_iPfS0_ffffS0__param_5,
	.param .f32 _Z13rmspropKerneliPiS_iPfS0_ffffS0__param_6,
	.param .f32 _Z13rmspropKerneliPiS_iPfS0_ffffS0__param_7,
	.param .f32 _Z13rmspropKerneliPiS_iPfS0_ffffS0__param_8,
	.param .f32 _Z13rmspropKerneliPiS_iPfS0_ffffS0__param_9,
	.param .u64 .ptr .align 1 _Z13rmspropKerneliPiS_iPfS0_ffffS0__param_10
)
{
	.reg .pred 	%p<8>;
	.reg .b32 	%r<40>;
	.reg .b32 	%f<56>;
	.reg .b64 	%rd<24>;

	ld.param.u32 	%r23, [_Z13rmspropKerneliPiS_iPfS0_ffffS0__param_0];
	ld.param.u64 	%rd7, [_Z13rmspropKerneliPiS_iPfS0_ffffS0__param_1];
	ld.param.u32 	%r24, [_Z13rmspropKerneliPiS_iPfS0_ffffS0__param_3];
	ld.param.u64 	%rd8, [_Z13rmspropKerneliPiS_iPfS0_ffffS0__param_4];
	ld.param.u64 	%rd9, [_Z13rmspropKerneliPiS_iPfS0_ffffS0__param_5];
	ld.param.f32 	%f2, [_Z13rmspropKerneliPiS_iPfS0_ffffS0__param_6];
	ld.param.f32 	%f3, [_Z13rmspropKerneliPiS_iPfS0_ffffS0__param_7];
	ld.param.f32 	%f4, [_Z13rmspropKerneliPiS_iPfS0_ffffS0__param_8];
	ld.param.f32 	%f5, [_Z13rmspropKerneliPiS_iPfS0_ffffS0__param_9];
	ld.param.u64 	%rd10, [_Z13rmspropKerneliPiS_iPfS0_ffffS0__param_10];
	cvta.to.global.u64 	%rd1, %rd8;
	cvta.to.global.u64 	%rd2, %rd10;
	cvta.to.global.u64 	%rd3, %rd9;
	mov.u32 	%r25, %ctaid.y;
	mov.u32 	%r26, %ntid.x;
	mov.u32 	%r27, %tid.x;
	mad.lo.s32 	%r28, %r25, %r26, %r27;
	mul.lo.s32 	%r1, %r28, %r23;
	setp.ge.s32 	%p1, %r1, %r24;
	@%p1 bra 	$L__BB0_9;
	cvta.to.global.u64 	%rd11, %rd7;
	mov.u32 	%r2, %ctaid.x;
	mul.wide.u32 	%rd12, %r2, 4;
	add.s64 	%rd13, %rd11, %rd12;
	ld.global.u32 	%r3, [%rd13];
	setp.eq.s32 	%p2, %r3, -1;
	@%p2 bra 	$L__BB0_9;
	mul.lo.s32 	%r4, %r3, %r24;
	add.s32 	%r37, %r4, %r1;
	mad.lo.s32 	%r36, %r24, %r2, %r1;
	add.s32 	%r7, %r37, %r23;
	setp.lt.s32 	%p3, %r23, 1;
	@%p3 bra 	$L__BB0_9;
	neg.f32 	%f1, %f2;
	add.s32 	%r29, %r37, 1;
	max.s32 	%r8, %r29, %r7;
	sub.s32 	%r30, %r8, %r37;
	and.b32  	%r9, %r30, 3;
	setp.eq.s32 	%p4, %r9, 0;
	@%p4 bra 	$L__BB0_6;
	neg.s32 	%r33, %r9;
$L__BB0_5:
	.pragma "nounroll";
	mul.wide.s32 	%rd14, %r36, 4;
	add.s64 	%rd15, %rd3, %rd14;
	mul.wide.s32 	%rd16, %r37, 4;
	add.s64 	%rd17, %rd1, %rd16;
	add.s64 	%rd18, %rd2, %rd16;
	ld.global.f32 	%f6, [%rd15];
	ld.global.f32 	%f7, [%rd18];
	mul.f32 	%f8, %f6, %f6;
	mul.f32 	%f9, %f4, %f8;
	fma.rn.f32 	%f10, %f3, %f7, %f9;
	st.global.f32 	[%rd18], %f10;
	add.f32 	%f11, %f5, %f10;
	sqrt.rn.f32 	%f12, %f11;
	div.rn.f32 	%f13, %f1, %f12;
	ld.global.f32 	%f14, [%rd17];
	fma.rn.f32 	%f15, %f6, %f13, %f14;
	st.global.f32 	[%rd17], %f15;
	add.s32 	%r37, %r37, 1;
	add.s32 	%r36, %r36, 1;
	add.s32 	%r33, %r33, 1;
	setp.ne.s32 	%p5, %r33, 0;
	@%p5 bra 	$L__BB0_5;
$L__BB0_6:
	sub.s32 	%r31, %r4, %r8;
	add.s32 	%r32, %r31, %r1;
	setp.gt.u32 	%p6, %r32, -4;
	@%p6 bra 	$L__BB0_9;
	add.s64 	%rd4, %rd2, 8;
	add.s64 	%rd5, %rd1, 8;
	add.s64 	%rd6, %rd3, 8;
$L__BB0_8:
	mul.wide.s32 	%rd19, %r37, 4;
	add.s64 	%rd20, %rd4, %rd19;
	add.s64 	%rd21, %rd5, %rd19;
	mul.wide.s32 	%rd22, %r36, 4;
	add.s64 	%rd23, %rd6, %rd22;
	ld.global.f32 	%f16, [%rd23+-8];
	ld.global.f32 	%f17, [%rd20+-8];
	mul.f32 	%f18, %f16, %f16;
	mul.f32 	%f19, %f4, %f18;
	fma.rn.f32 	%f20, %f3, %f17, %f19;
	st.global.f32 	[%rd20+-8], %f20;
	add.f32 	%f21, %f5, %f20;
	sqrt.rn.f32 	%f22, %f21;
	div.rn.f32 	%f23, %f1, %f22;
	ld.global.f32 	%f24, [%rd21+-8];
	fma.rn.f32 	%f25, %f16, %f23, %f24;
	st.global.f32 	[%rd21+-8], %f25;
	ld.global.f32 	%f26, [%rd23+-4];
	ld.global.f32 	%f27, [%rd20+-4];
	mul.f32 	%f28, %f26, %f26;
	mul.f32 	%f29, %f4, %f28;
	fma.rn.f32 	%f30, %f3, %f27, %f29;
	st.global.f32 	[%rd20+-4], %f30;
	add.f32 	%f31, %f5, %f30;
	sqrt.rn.f32 	%f32, %f31;
	div.rn.f32 	%f33, %f1, %f32;
	ld.global.f32 	%f34, [%rd21+-4];
	fma.rn.f32 	%f35, %f26, %f33, %f34;
	st.global.f32 	[%rd21+-4], %f35;
	ld.global.f32 	%f36, [%rd23];
	ld.global.f32 	%f37, [%rd20];
	mul.f32 	%f38, %f36, %f36;
	mul.f32 	%f39, %f4, %f38;
	fma.rn.f32 	%f40, %f3, %f37, %f39;
	st.global.f32 	[%rd20], %f40;
	add.f32 	%f41, %f5, %f40;
	sqrt.rn.f32 	%f42, %f41;
	div.rn.f32 	%f43, %f1, %f42;
	ld.global.f32 	%f44, [%rd21];
	fma.rn.f32 	%f45, %f36, %f43, %f44;
	st.global.f32 	[%rd21], %f45;
	ld.global.f32 	%f46, [%rd23+4];
	ld.global.f32 	%f47, [%rd20+4];
	mul.f32 	%f48, %f46, %f46;
	mul.f32 	%f49, %f4, %f48;
	fma.rn.f32 	%f50, %f3, %f47, %f49;
	st.global.f32 	[%rd20+4], %f50;
	add.f32 	%f51, %f5, %f50;
	sqrt.rn.f32 	%f52, %f51;
	div.rn.f32 	%f53, %f1, %f52;
	ld.global.f32 	%f54, [%rd21+4];
	fma.rn.f32 	%f55, %f46, %f53, %f54;
	st.global.f32 	[%rd21+4], %f55;
	add.s32 	%r37, %r37, 4;
	add.s32 	%r36, %r36, 4;
	setp.lt.s32 	%p7, %r37, %r7;
	@%p7 bra 	$L__BB0_8;
$L__BB0_9:
	ret;

}


// ===== COMPILED SASS (sm_100) =====

	.target	sm_100

	.elftype	@"ET_EXEC"


//--------------------- .note.nv.tkinfo           --------------------------
	.section	.note.nv.tkinfo,"",@"SHT_NOTE"
	.sectionflags	@"SHF_NOTE_NV_TKINFO"
	.tkinfo
        /*0018*/ 	.word	0x00000002
        /*0030*/ 	.string	""
        /*0030*/ 	.string	"ptxas"
        /*0030*/ 	.string	"Cuda compilation tools, release 13.0, V13.0.88"
        /*0030*/ 	.string	"Build cuda_13.0.r13.0/compiler.36424714_0"
        /*0030*/ 	.string	"-arch sm_100 -m 64 "



//--------------------- .note.nv.cuinfo           --------------------------
	.section	.note.nv.cuinfo,"",@"SHT_NOTE"
	.sectionflags	@"SHF_NOTE_NV_CUINFO"
        /*0018*/ 	.short	0x0002
        /*001a*/ 	.short	0x0064
        /*001c*/ 	.short	0x0082
	.zero		2


//--------------------- .nv.info                  --------------------------
	.section	.nv.info,"",@"SHT_CUDA_INFO"
	.align	4


	//----- nvinfo : EIATTR_REGCOUNT
	.align		4
        /*0000*/ 	.byte	0x04, 0x2f
        /*0002*/ 	.short	(.L_1 - .L_0)
	.align		4
.L_0:
        /*0004*/ 	.word	index@(_Z13rmspropKerneliPiS_iPfS0_ffffS0_)
        /*0008*/ 	.word	0x0000001e


	//----- nvinfo : EIATTR_FRAME_SIZE
	.align		4
.L_1:
        /*000c*/ 	.byte	0x04, 0x11
        /*000e*/ 	.short	(.L_3 - .L_2)
	.align		4
.L_2:
        /*0010*/ 	.word	index@($__internal_1_$__cuda_sm3x_div_rn_noftz_f32_slowpath)
        /*0014*/ 	.word	0x00000000


	//----- nvinfo : EIATTR_FRAME_SIZE
	.align		4
.L_3:
        /*0018*/ 	.byte	0x04, 0x11
        /*001a*/ 	.short	(.L_5 - .L_4)
	.align		4
.L_4:
        /*001c*/ 	.word	index@($__internal_0_$__cuda_sm20_sqrt_rn_f32_slowpath)
        /*0020*/ 	.word	0x00000000


	//----- nvinfo : EIATTR_FRAME_SIZE
	.align		4
.L_5:
        /*0024*/ 	.byte	0x04, 0x11
        /*0026*/ 	.short	(.L_7 - .L_6)
	.align		4
.L_6:
        /*0028*/ 	.word	index@(_Z13rmspropKerneliPiS_iPfS0_ffffS0_)
        /*002c*/ 	.word	0x00000000


	//----- nvinfo : EIATTR_MIN_STACK_SIZE
	.align		4
.L_7:
        /*0030*/ 	.byte	0x04, 0x12
        /*0032*/ 	.short	(.L_9 - .L_8)
	.align		4
.L_8:
        /*0034*/ 	.word	index@(_Z13rmspropKerneliPiS_iPfS0_ffffS0_)
        /*0038*/ 	.word	0x00000000
.L_9:


//--------------------- .nv.compat                --------------------------
	.section	.nv.compat,"",@"SHT_CUDA_COMPAT_INFO"
	.align	4
        /*0000*/ 	.byte	0x02, 0x09, 0x00, 0x00, 0x02, 0x02, 0x01, 0x00, 0x02, 0x05, 0x05, 0x00, 0x03, 0x07, 0x01, 0x01
        /*0010*/ 	.byte	0x02, 0x03, 0x00, 0x00, 0x02, 0x06, 0x01, 0x00, 0x04, 0x0b, 0x08, 0x00, 0x01, 0x00, 0x00, 0x00
        /*0020*/ 	.byte	0x00, 0x00, 0x00, 0x00


//--------------------- .nv.info._Z13rmspropKerneliPiS_iPfS0_ffffS0_ --------------------------
	.section	.nv.info._Z13rmspropKerneliPiS_iPfS0_ffffS0_,"",@"SHT_CUDA_INFO"
	.sectionflags	@""
	.align	4


	//----- nvinfo : EIATTR_CUDA_API_VERSION
	.align		4
        /*0000*/ 	.byte	0x04, 0x37
        /*0002*/ 	.short	(.L_11 - .L_10)
.L_10:
        /*0004*/ 	.word	0x00000082


	//----- nvinfo : EIATTR_KPARAM_INFO
	.align		4
.L_11:
        /*0008*/ 	.byte	0x04, 0x17
        /*000a*/ 	.short	(.L_13 - .L_12)
.L_12:
        /*000c*/ 	.word	0x00000000
        /*0010*/ 	.short	0x000a
        /*0012*/ 	.short	0x0040
        /*0014*/ 	.byte	0x00, 0xf5, 0x21, 0x00


	//----- nvinfo : EIATTR_KPARAM_INFO
	.align		4
.L_13:
        /*0018*/ 	.byte	0x04, 0x17
        /*001a*/ 	.short	(.L_15 - .L_14)
.L_14:
        /*001c*/ 	.word	0x00000000
        /*0020*/ 	.short	0x0009
        /*0022*/ 	.short	0x003c
        /*0024*/ 	.byte	0x00, 0xf0, 0x11, 0x00


	//----- nvinfo : EIATTR_KPARAM_INFO
	.align		4
.L_15:
        /*0028*/ 	.byte	0x04, 0x17
        /*002a*/ 	.short	(.L_17 - .L_16)
.L_16:
        /*002c*/ 	.word	0x00000000
        /*0030*/ 	.short	0x0008
        /*0032*/ 	.short	0x0038
        /*0034*/ 	.byte	0x00, 0xf0, 0x11, 0x00


	//----- nvinfo : EIATTR_KPARAM_INFO
	.align		4
.L_17:
        /*0038*/ 	.byte	0x04, 0x17
        /*003a*/ 	.short	(.L_19 - .L_18)
.L_18:
        /*003c*/ 	.word	0x00000000
        /*0040*/ 	.short	0x0007
        /*0042*/ 	.short	0x0034
        /*0044*/ 	.byte	0x00, 0xf0, 0x11, 0x00


	//----- nvinfo : EIATTR_KPARAM_INFO
	.align		4
.L_19:
        /*0048*/ 	.byte	0x04, 0x17
        /*004a*/ 	.short	(.L_21 - .L_20)
.L_20:
        /*004c*/ 	.word	0x00000000
        /*0050*/ 	.short	0x0006
        /*0052*/ 	.short	0x0030
        /*0054*/ 	.byte	0x00, 0xf0, 0x11, 0x00


	//----- nvinfo : EIATTR_KPARAM_INFO
	.align		4
.L_21:
        /*0058*/ 	.byte	0x04, 0x17
        /*005a*/ 	.short	(.L_23 - .L_22)
.L_22:
        /*005c*/ 	.word	0x00000000
        /*0060*/ 	.short	0x0005
        /*0062*/ 	.short	0x0028
        /*0064*/ 	.byte	0x00, 0xf5, 0x21, 0x00


	//----- nvinfo : EIATTR_KPARAM_INFO
	.align		4
.L_23:
        /*0068*/ 	.byte	0x04, 0x17
        /*006a*/ 	.short	(.L_25 - .L_24)
.L_24:
        /*006c*/ 	.word	0x00000000
        /*0070*/ 	.short	0x0004
        /*0072*/ 	.short	0x0020
        /*0074*/ 	.byte	0x00, 0xf5, 0x21, 0x00


	//----- nvinfo : EIATTR_KPARAM_INFO
	.align		4
.L_25:
        /*0078*/ 	.byte	0x04, 0x17
        /*007a*/ 	.short	(.L_27 - .L_26)
.L_26:
        /*007c*/ 	.word	0x00000000
        /*0080*/ 	.short	0x0003
        /*0082*/ 	.short	0x0018
        /*0084*/ 	.byte	0x00, 0xf0, 0x11, 0x00


	//----- nvinfo : EIATTR_KPARAM_INFO
	.align		4
.L_27:
        /*0088*/ 	.byte	0x04, 0x17
        /*008a*/ 	.short	(.L_29 - .L_28)
.L_28:
        /*008c*/ 	.word	0x00000000
        /*0090*/ 	.short	0x0002
        /*0092*/ 	.short	0x0010
        /*0094*/ 	.byte	0x00, 0xf5, 0x21, 0x00


	//----- nvinfo : EIATTR_KPARAM_INFO
	.align		4
.L_29:
        /*0098*/ 	.byte	0x04, 0x17
        /*009a*/ 	.short	(.L_31 - .L_30)
.L_30:
        /*009c*/ 	.word	0x00000000
        /*00a0*/ 	.short	0x0001
        /*00a2*/ 	.short	0x0008
        /*00a4*/ 	.byte	0x00, 0xf5, 0x21, 0x00


	//----- nvinfo : EIATTR_KPARAM_INFO
	.align		4
.L_31:
        /*00a8*/ 	.byte	0x04, 0x17
        /*00aa*/ 	.short	(.L_33 - .L_32)
.L_32:
        /*00ac*/ 	.word	0x00000000
        /*00b0*/ 	.short	0x0000
        /*00b2*/ 	.short	0x0000
        /*00b4*/ 	.byte	0x00, 0xf0, 0x11, 0x00


	//----- nvinfo : EIATTR_SPARSE_MMA_MASK
	.align		4
.L_33:
        /*00b8*/ 	.byte	0x03, 0x50
        /*00ba*/ 	.short	0x0000


	//----- nvinfo : EIATTR_MAXREG_COUNT
	.align		4
        /*00bc*/ 	.byte	0x03, 0x1b
        /*00be*/ 	.short	0x00ff


	//----- nvinfo : EIATTR_MERCURY_ISA_VERSION
	.align		4
        /*00c0*/ 	.byte	0x03, 0x5f
        /*00c2*/ 	.short	0x0101


	//----- nvinfo : EIATTR_VRC_CTA_INIT_COUNT
	.align		4
        /*00c4*/ 	.byte	0x02, 0x4a
	.zero		1
	.zero		1


	//----- nvinfo : EIATTR_EXIT_INSTR_OFFSETS
	.align		4
        /*00c8*/ 	.byte	0x04, 0x1c
        /*00ca*/ 	.short	(.L_35 - .L_34)


	//   ....[0]....
.L_34:
        /*00cc*/ 	.word	0x00000090


	//   ....[1]....
        /*00d0*/ 	.word	0x00000100


	//   ....[2]....
        /*00d4*/ 	.word	0x00000120


	//   ....[3]....
        /*00d8*/ 	.word	0x00000550


	//   ....[4]....
        /*00dc*/ 	.word	0x00001020


	//----- nvinfo : EIATTR_CRS_STACK_SIZE
	.align		4
.L_35:
        /*00e0*/ 	.byte	0x04, 0x1e
        /*00e2*/ 	.short	(.L_37 - .L_36)
.L_36:
        /*00e4*/ 	.word	0x00000000


	//----- nvinfo : EIATTR_CBANK_PARAM_SIZE
	.align		4
.L_37:
        /*00e8*/ 	.byte	0x03, 0x19
        /*00ea*/ 	.short	0x0048


	//----- nvinfo : EIATTR_PARAM_CBANK
	.align		4
        /*00ec*/ 	.byte	0x04, 0x0a
        /*00ee*/ 	.short	(.L_39 - .L_38)
	.align		4
.L_38:
        /*00f0*/ 	.word	index@(.nv.constant0._Z13rmspropKerneliPiS_iPfS0_ffffS0_)
        /*00f4*/ 	.short	0x0380
        /*00f6*/ 	.short	0x0048


	//----- nvinfo : EIATTR_SW_WAR
	.align		4
.L_39:
        /*00f8*/ 	.byte	0x04, 0x36
        /*00fa*/ 	.short	(.L_41 - .L_40)
.L_40:
        /*00fc*/ 	.word	0x00000008
.L_41:


//--------------------- .nv.callgraph             --------------------------
	.section	.nv.callgraph,"",@"SHT_CUDA_CALLGRAPH"
	.align	4
	.sectionentsize	8
	.align		4
        /*0000*/ 	.word	0x00000000
	.align		4
        /*0004*/ 	.word	0xffffffff
	.align		4
        /*0008*/ 	.word	0x00000000
	.align		4
        /*000c*/ 	.word	0xfffffffe
	.align		4
        /*0010*/ 	.word	0x00000000
	.align		4
        /*0014*/ 	.word	0xfffffffd
	.align		4
        /*0018*/ 	.word	0x00000000
	.align		4
        /*001c*/ 	.word	0xfffffffc


//--------------------- .text._Z13rmspropKerneliPiS_iPfS0_ffffS0_ --------------------------
	.section	.text._Z13rmspropKerneliPiS_iPfS0_ffffS0_,"ax",@progbits
	.align	128
        .global         _Z13rmspropKerneliPiS_iPfS0_ffffS0_
        .type           _Z13rmspropKerneliPiS_iPfS0_ffffS0_,@function
        .size           _Z13rmspropKerneliPiS_iPfS0_ffffS0_,(.L_x_43 - _Z13rmspropKerneliPiS_iPfS0_ffffS0_)
        .other          _Z13rmspropKerneliPiS_iPfS0_ffffS0_,@"STO_CUDA_ENTRY STV_DEFAULT"
_Z13rmspropKerneliPiS_iPfS0_ffffS0_:
.text._Z13rmspropKerneliPiS_iPfS0_ffffS0_:
[----:B------:R-:W-:Y:S01]  /*0000*/  LDC R1, c[0x0][0x37c] ;  /* 0x0000df00ff017b82 */ /* 0x000fe20000000800 */
[----:B------:R-:W0:Y:S07]  /*0010*/  S2R R0, SR_TID.X ;  /* 0x0000000000007919 */ /* 0x000e2e0000002100 */
[----:B------:R-:W0:Y:S01]  /*0020*/  S2UR UR4, SR_CTAID.Y ;  /* 0x00000000000479c3 */ /* 0x000e220000002600 */
[----:B------:R-:W1:Y:S07]  /*0030*/  LDCU UR5, c[0x0][0x398] ;  /* 0x00007300ff0577ac */ /* 0x000e6e0008000800 */
[----:B------:R-:W0:Y:S08]  /*0040*/  LDC R9, c[0x0][0x360] ;  /* 0x0000d800ff097b82 */ /* 0x000e300000000800 */
[----:B------:R-:W2:Y:S01]  /*0050*/  LDC R5, c[0x0][0x380] ;  /* 0x0000e000ff057b82 */ /* 0x000ea20000000800 */
[----:B0-----:R-:W-:-:S04]  /*0060*/  IMAD R9, R9, UR4, R0 ;  /* 0x0000000409097c24 */ /* 0x001fc8000f8e0200 */
[----:B--2---:R-:W-:-:S05]  /*0070*/  IMAD R9, R9, R5, RZ ;  /* 0x0000000509097224 */ /* 0x004fca00078e02ff */
[----:B-1----:R-:W-:-:S13]  /*0080*/  ISETP.GE.AND P0, PT, R9, UR5, PT ;  /* 0x0000000509007c0c */ /* 0x002fda000bf06270 */
[----:B------:R-:W-:Y:S05]  /*0090*/  @P0 EXIT ;  /* 0x000000000000094d */ /* 0x000fea0003800000 */
[----:B------:R-:W0:Y:S01]  /*00a0*/  S2R R4, SR_CTAID.X ;  /* 0x0000000000047919 */ /* 0x000e220000002500 */
[----:B------:R-:W0:Y:S01]  /*00b0*/  LDC.64 R18, c[0x0][0x388] ;  /* 0x0000e200ff127b82 */ /* 0x000e220000000a00 */
[----:B------:R-:W1:Y:S01]  /*00c0*/  LDCU.64 UR10, c[0x0][0x358] ;  /* 0x00006b00ff0a77ac */ /* 0x000e620008000a00 */
[----:B0-----:R-:W-:-:S06]  /*00d0*/  IMAD.WIDE.U32 R18, R4, 0x4, R18 ;  /* 0x0000000404127825 */ /* 0x001fcc00078e0012 */
[----:B-1----:R-:W2:Y:S02]  /*00e0*/  LDG.E R18, desc[UR10][R18.64] ;  /* 0x0000000a12127981 */ /* 0x002ea4000c1e1900 */
[----:B--2---:R-:W-:-:S13]  /*00f0*/  ISETP.NE.AND P0, PT, R18, -0x1, PT ;  /* 0xffffffff1200780c */ /* 0x004fda0003f05270 */
[----:B------:R-:W-:Y:S05]  /*0100*/  @!P0 EXIT ;  /* 0x000000000000894d */ /* 0x000fea0003800000 */
[----:B------:R-:W-:-:S13]  /*0110*/  ISETP.GE.AND P0, PT, R5, 0x1, PT ;  /* 0x000000010500780c */ /* 0x000fda0003f06270 */
[----:B------:R-:W-:Y:S05]  /*0120*/  @!P0 EXIT ;  /* 0x000000000000894d */ /* 0x000fea0003800000 */
[--C-:B------:R-:W-:Y:S01]  /*0130*/  IMAD R6, R18, UR5, R9.reuse ;  /* 0x0000000512067c24 */ /* 0x100fe2000f8e0209 */
[----:B------:R-:W0:Y:S01]  /*0140*/  LDCU UR4, c[0x0][0x3b4] ;  /* 0x00007680ff0477ac */ /* 0x000e220008000800 */
[----:B------:R-:W-:Y:S01]  /*0150*/  BSSY.RECONVERGENT B0, `(.L_x_0) ;  /* 0x000003b000007945 */ /* 0x000fe20003800200 */
[----:B------:R-:W-:Y:S02]  /*0160*/  IMAD R4, R4, UR5, R9 ;  /* 0x0000000504047c24 */ /* 0x000fe4000f8e0209 */
[C---:B------:R-:W-:Y:S01]  /*0170*/  IADD3 R5, PT, PT, R6.reuse, R5, RZ ;  /* 0x0000000506057210 */ /* 0x040fe20007ffe0ff */
[----:B------:R-:W1:Y:S03]  /*0180*/  LDCU.64 UR6, c[0x0][0x3b8] ;  /* 0x00007700ff0677ac */ /* 0x000e660008000a00 */
[----:B------:R-:W-:-:S04]  /*0190*/  VIADDMNMX R19, R6, 0x1, R5, !PT ;  /* 0x0000000106137846 */ /* 0x000fc80007800105 */
[----:B------:R-:W-:-:S04]  /*01a0*/  IADD3 R0, PT, PT, -R6, R19, RZ ;  /* 0x0000001306007210 */ /* 0x000fc80007ffe1ff */
[----:B------:R-:W-:-:S13]  /*01b0*/  LOP3.LUT P0, R0, R0, 0x3, RZ, 0xc0, !PT ;  /* 0x0000000300007812 */ /* 0x000fda000780c0ff */
[----:B01----:R-:W-:Y:S05]  /*01c0*/  @!P0 BRA `(.L_x_1) ;  /* 0x0000000000cc8947 */ /* 0x003fea0003800000 */
[----:B------:R-:W0:Y:S01]  /*01d0*/  LDC R20, c[0x0][0x3b0] ;  /* 0x0000ec00ff147b82 */ /* 0x000e220000000800 */
[----:B------:R-:W-:-:S07]  /*01e0*/  IADD3 R21, PT, PT, -R0, RZ, RZ ;  /* 0x000000ff00157210 */ /* 0x000fce0007ffe1ff */
[----:B------:R-:W1:Y:S08]  /*01f0*/  LDC.64 R10, c[0x0][0x3c0] ;  /* 0x0000f000ff0a7b82 */ /* 0x000e700000000a00 */
[----:B------:R-:W2:Y:S08]  /*0200*/  LDC.64 R12, c[0x0][0x3a0] ;  /* 0x0000e800ff0c7b82 */ /* 0x000eb00000000a00 */
[----:B------:R-:W3:Y:S02]  /*0210*/  LDC.64 R14, c[0x0][0x3a8] ;  /* 0x0000ea00ff0e7b82 */ /* 0x000ee40000000a00 */
.L_x_7:
[----:B---3--:R-:W-:-:S06]  /*0220*/  IMAD.WIDE R22, R4, 0x4, R14 ;  /* 0x0000000404167825 */ /* 0x008fcc00078e020e */
[----:B------:R-:W3:Y:S01]  /*0230*/  LDG.E R22, desc[UR10][R22.64] ;  /* 0x0000000a16167981 */ /* 0x000ee2000c1e1900 */
[----:B-1--4-:R-:W-:-:S05]  /*0240*/  IMAD.WIDE R2, R6, 0x4, R10 ;  /* 0x0000000406027825 */ /* 0x012fca00078e020a */
[----:B------:R-:W4:Y:S01]  /*0250*/  LDG.E R0, desc[UR10][R2.64] ;  /* 0x0000000a02007981 */ /* 0x000f22000c1e1900 */
[----:B------:R-:W-:Y:S01]  /*0260*/  BSSY.RECONVERGENT B1, `(.L_x_2) ;  /* 0x0000013000017945 */ /* 0x000fe20003800200 */
[----:B--2---:R-:W-:-:S04]  /*0270*/  IMAD.WIDE R16, R6, 0x4, R12 ;  /* 0x0000000406107825 */ /* 0x004fc800078e020c */
[----:B---3--:R-:W-:-:S04]  /*0280*/  FMUL R7, R22, R22 ;  /* 0x0000001616077220 */ /* 0x008fc80000400000 */
[----:B------:R-:W-:-:S04]  /*0290*/  FMUL R7, R7, UR6 ;  /* 0x0000000607077c20 */ /* 0x000fc80008400000 */
[----:B----4-:R-:W-:-:S04]  /*02a0*/  FFMA R7, R0, UR4, R7 ;  /* 0x0000000400077c23 */ /* 0x010fc80008000007 */
[----:B------:R-:W-:Y:S01]  /*02b0*/  FADD R25, R7, UR7 ;  /* 0x0000000707197e21 */ /* 0x000fe20008000000 */
[----:B------:R1:W-:Y:S03]  /*02c0*/  STG.E desc[UR10][R2.64], R7 ;  /* 0x0000000702007986 */ /* 0x0003e6000c10190a */
[----:B------:R1:W2:Y:S01]  /*02d0*/  MUFU.RSQ R8, R25 ;  /* 0x0000001900087308 */ /* 0x0002a20000001400 */
[----:B------:R-:W-:-:S04]  /*02e0*/  IADD3 R0, PT, PT, R25, -0xd000000, RZ ;  /* 0xf300000019007810 */ /* 0x000fc80007ffe0ff */
[----:B------:R-:W-:-:S13]  /*02f0*/  ISETP.GT.U32.AND P0, PT, R0, 0x727fffff, PT ;  /* 0x727fffff0000780c */ /* 0x000fda0003f04070 */
[----:B-12---:R-:W-:Y:S05]  /*0300*/  @!P0 BRA `(.L_x_3) ;  /* 0x0000000000108947 */ /* 0x006fea0003800000 */
[----:B------:R-:W-:Y:S02]  /*0310*/  MOV R2, R25 ;  /* 0x0000001900027202 */ /* 0x000fe40000000f00 */
[----:B------:R-:W-:-:S07]  /*0320*/  MOV R0, 0x340 ;  /* 0x0000034000007802 */ /* 0x000fce0000000f00 */
[----:B0-----:R-:W-:Y:S05]  /*0330*/  CALL.REL.NOINC `($__internal_0_$__cuda_sm20_sqrt_rn_f32_slowpath) ;  /* 0x0000000c003c7944 */ /* 0x001fea0003c00000 */
[----:B------:R-:W-:Y:S05]  /*0340*/  BRA `(.L_x_4) ;  /* 0x0000000000107947 */ /* 0x000fea0003800000 */
.L_x_3:
[----:B------:R-:W-:Y:S01]  /*0350*/  FMUL.FTZ R24, R25, R8 ;  /* 0x0000000819187220 */ /* 0x000fe20000410000 */
[----:B------:R-:W-:-:S03]  /*0360*/  FMUL.FTZ R0, R8, 0.5 ;  /* 0x3f00000008007820 */ /* 0x000fc60000410000 */
[----:B------:R-:W-:-:S04]  /*0370*/  FFMA R3, -R24, R24, R25 ;  /* 0x0000001818037223 */ /* 0x000fc80000000119 */
[----:B------:R-:W-:-:S07]  /*0380*/  FFMA R24, R3, R0, R24 ;  /* 0x0000000003187223 */ /* 0x000fce0000000018 */
.L_x_4:
[----:B------:R-:W-:Y:S05]  /*0390*/  BSYNC.RECONVERGENT B1 ;  /* 0x0000000000017941 */ /* 0x000fea0003800200 */
.L_x_2:
[----:B------:R-:W1:Y:S01]  /*03a0*/  MUFU.RCP R3, R24 ;  /* 0x0000001800037308 */ /* 0x000e620000001000 */
[----:B------:R-:W-:Y:S07]  /*03b0*/  BSSY.RECONVERGENT B1, `(.L_x_5) ;  /* 0x000000c000017945 */ /* 0x000fee0003800200 */
[----:B0-----:R-:W0:Y:S01]  /*03c0*/  FCHK P0, -R20, R24 ;  /* 0x0000001814007302 */ /* 0x001e220000000100 */
[----:B-1----:R-:W-:-:S04]  /*03d0*/  FFMA R0, R3, -R24, 1 ;  /* 0x3f80000003007423 */ /* 0x002fc80000000818 */
[----:B------:R-:W-:-:S04]  /*03e0*/  FFMA R3, R3, R0, R3 ;  /* 0x0000000003037223 */ /* 0x000fc80000000003 */
[----:B------:R-:W-:-:S04]  /*03f0*/  FFMA R7, R3, -R20, RZ ;  /* 0x8000001403077223 */ /* 0x000fc800000000ff */
[----:B------:R-:W-:-:S04]  /*0400*/  FFMA R0, R7, -R24, -R20 ;  /* 0x8000001807007223 */ /* 0x000fc80000000814 */
[----:B------:R-:W-:Y:S01]  /*0410*/  FFMA R0, R3, R0, R7 ;  /* 0x0000000003007223 */ /* 0x000fe20000000007 */
[----:B0-----:R-:W-:Y:S06]  /*0420*/  @!P0 BRA `(.L_x_6) ;  /* 0x0000000000108947 */ /* 0x001fec0003800000 */
[----:B------:R-:W-:Y:S01]  /*0430*/  MOV R3, R24 ;  /* 0x0000001800037202 */ /* 0x000fe20000000f00 */
[----:B------:R-:W-:Y:S01]  /*0440*/  FADD R0, -R20, -RZ ;  /* 0x800000ff14007221 */ /* 0x000fe20000000100 */
[----:B------:R-:W-:-:S07]  /*0450*/  MOV R8, 0x470 ;  /* 0x0000047000087802 */ /* 0x000fce0000000f00 */
[----:B------:R-:W-:Y:S05]  /*0460*/  CALL.REL.NOINC `($__internal_1_$__cuda_sm3x_div_rn_noftz_f32_slowpath) ;  /* 0x0000000c00487944 */ /* 0x000fea0003c00000 */
.L_x_6:
[----:B------:R-:W-:Y:S05]  /*0470*/  BSYNC.RECONVERGENT B1 ;  /* 0x0000000000017941 */ /* 0x000fea0003800200 */
.L_x_5:
[----:B------:R-:W2:Y:S01]  /*0480*/  LDG.E R3, desc[UR10][R16.64] ;  /* 0x0000000a10037981 */ /* 0x000ea2000c1e1900 */
[----:B------:R-:W-:Y:S01]  /*0490*/  IADD3 R21, PT, PT, R21, 0x1, RZ ;  /* 0x0000000115157810 */ /* 0x000fe20007ffe0ff */
[----:B------:R-:W-:Y:S01]  /*04a0*/  VIADD R6, R6, 0x1 ;  /* 0x0000000106067836 */ /* 0x000fe20000000000 */
[----:B------:R-:W-:Y:S02]  /*04b0*/  IADD3 R4, PT, PT, R4, 0x1, RZ ;  /* 0x0000000104047810 */ /* 0x000fe40007ffe0ff */
[----:B------:R-:W-:Y:S01]  /*04c0*/  ISETP.NE.AND P0, PT, R21, RZ, PT ;  /* 0x000000ff1500720c */ /* 0x000fe20003f05270 */
[----:B--2---:R-:W-:-:S05]  /*04d0*/  FFMA R3, R22, R0, R3 ;  /* 0x0000000016037223 */ /* 0x004fca0000000003 */
[----:B------:R4:W-:Y:S07]  /*04e0*/  STG.E desc[UR10][R16.64], R3 ;  /* 0x0000000310007986 */ /* 0x0009ee000c10190a */
[----:B------:R-:W-:Y:S05]  /*04f0*/  @P0 BRA `(.L_x_7) ;  /* 0xfffffffc00480947 */ /* 0x000fea000383ffff */
.L_x_1:
[----:B------:R-:W-:Y:S05]  /*0500*/  BSYNC.RECONVERGENT B0 ;  /* 0x0000000000007941 */ /* 0x000fea0003800200 */
.L_x_0:
[----:B------:R-:W0:Y:S02]  /*0510*/  LDCU UR5, c[0x0][0x398] ;  /* 0x00007300ff0577ac */ /* 0x000e240008000800 */
[----:B0-----:R-:W-:-:S05]  /*0520*/  IMAD R18, R18, UR5, -R19 ;  /* 0x0000000512127c24 */ /* 0x001fca000f8e0a13 */
[----:B------:R-:W-:-:S04]  /*0530*/  IADD3 R18, PT, PT, R9, R18, RZ ;  /* 0x0000001209127210 */ /* 0x000fc80007ffe0ff */
[----:B------:R-:W-:-:S13]  /*0540*/  ISETP.GT.U32.AND P0, PT, R18, -0x4, PT ;  /* 0xfffffffc1200780c */ /* 0x000fda0003f04070 */
[----:B------:R-:W-:Y:S05]  /*0550*/  @P0 EXIT ;  /* 0x000000000000094d */ /* 0x000fea0003800000 */
[----:B------:R-:W0:Y:S01]  /*0560*/  LDC R9, c[0x0][0x3b0] ;  /* 0x0000ec00ff097b82 */ /* 0x000e220000000800 */
[----:B------:R-:W1:Y:S01]  /*0570*/  LDCU.128 UR12, c[0x0][0x3a0] ;  /* 0x00007400ff0c77ac */ /* 0x000e620008000c00 */
[----:B------:R-:W2:Y:S01]  /*0580*/  LDCU.64 UR8, c[0x0][0x3c0] ;  /* 0x00007800ff0877ac */ /* 0x000ea20008000a00 */
[----:B------:R-:W3:Y:S01]  /*0590*/  LDCU UR18, c[0x0][0x3b4] ;  /* 0x00007680ff1277ac */ /* 0x000ee20008000800 */
[----:B------:R-:W0:Y:S01]  /*05a0*/  LDCU.64 UR16, c[0x0][0x3b8] ;  /* 0x00007700ff1077ac */ /* 0x000e220008000a00 */
[----:B-1----:R-:W-:Y:S02]  /*05b0*/  UIADD3 UR6, UP1, UPT, UR12, 0x8, URZ ;  /* 0x000000080c067890 */ /* 0x002fe4000ff3e0ff */
[----:B------:R-:W-:Y:S02]  /*05c0*/  UIADD3 UR4, UP2, UPT, UR14, 0x8, URZ ;  /* 0x000000080e047890 */ /* 0x000fe4000ff5e0ff */
[----:B--2---:R-:W-:Y:S02]  /*05d0*/  UIADD3 UR8, UP0, UPT, UR8, 0x8, URZ ;  /* 0x0000000808087890 */ /* 0x004fe4000ff1e0ff */
[----:B------:R-:W-:-:S02]  /*05e0*/  UIADD3.X UR7, UPT, UPT, URZ, UR13, URZ, UP1, !UPT ;  /* 0x0000000dff077290 */ /* 0x000fc40008ffe4ff */
[----:B------:R-:W-:Y:S02]  /*05f0*/  UIADD3.X UR5, UPT, UPT, URZ, UR15, URZ, UP2, !UPT ;  /* 0x0000000fff057290 */ /* 0x000fe400097fe4ff */
[----:B---3--:R-:W-:-:S12]  /*0600*/  UIADD3.X UR9, UPT, UPT, URZ, UR9, URZ, UP0, !UPT ;  /* 0x00000009ff097290 */ /* 0x008fd800087fe4ff */
.L_x_28:
[----:B------:R-:W-:Y:S01]  /*0610*/  MOV R10, UR4 ;  /* 0x00000004000a7c02 */ /* 0x000fe20008000f00 */
[----:B----4-:R-:W-:Y:S01]  /*0620*/  IMAD.U32 R17, RZ, RZ, UR9 ;  /* 0x00000009ff117e24 */ /* 0x010fe2000f8e00ff */
[----:B------:R-:W-:Y:S02]  /*0630*/  MOV R11, UR5 ;  /* 0x00000005000b7c02 */ /* 0x000fe40008000f00 */
[----:B------:R-:W-:Y:S01]  /*0640*/  MOV R16, UR8 ;  /* 0x0000000800107c02 */ /* 0x000fe20008000f00 */
[----:B------:R-:W-:-:S05]  /*0650*/  IMAD.WIDE R10, R4, 0x4, R10 ;  /* 0x00000004040a7825 */ /* 0x000fca00078e020a */
[----:B------:R-:W2:Y:S01]  /*0660*/  LDG.E R12, desc[UR10][R10.64+-0x8] ;  /* 0xfffff80a0a0c7981 */ /* 0x000ea2000c1e1900 */
[----:B------:R-:W-:-:S05]  /*0670*/  IMAD.WIDE R16, R6, 0x4, R16 ;  /* 0x0000000406107825 */ /* 0x000fca00078e0210 */
[----:B------:R-:W3:Y:S01]  /*0680*/  LDG.E R0, desc[UR10][R16.64+-0x8] ;  /* 0xfffff80a10007981 */ /* 0x000ee2000c1e1900 */
[----:B-1----:R-:W-:Y:S01]  /*0690*/  MOV R14, UR6 ;  /* 0x00000006000e7c02 */ /* 0x002fe20008000f00 */
[----:B------:R-:W-:Y:S01]  /*06a0*/  BSSY.RECONVERGENT B0, `(.L_x_8) ;  /* 0x0000013000007945 */ /* 0x000fe20003800200 */
[----:B------:R-:W-:-:S03]  /*06b0*/  MOV R15, UR7 ;  /* 0x00000007000f7c02 */ /* 0x000fc60008000f00 */
[----:B------:R-:W-:-:S04]  /*06c0*/  IMAD.WIDE R14, R6, 0x4, R14 ;  /* 0x00000004060e7825 */ /* 0x000fc800078e020e */
[----:B--2---:R-:W-:-:S04]  /*06d0*/  FMUL R2, R12, R12 ;  /* 0x0000000c0c027220 */ /* 0x004fc80000400000 */
[----:B0-----:R-:W-:-:S04]  /*06e0*/  FMUL R3, R2, UR16 ;  /* 0x0000001002037c20 */ /* 0x001fc80008400000 */
[----:B---3--:R-:W-:-:S04]  /*06f0*/  FFMA R3, R0, UR18, R3 ;  /* 0x0000001200037c23 */ /* 0x008fc80008000003 */
[----:B------:R-:W-:Y:S01]  /*0700*/  FADD R2, R3, UR17 ;  /* 0x0000001103027e21 */ /* 0x000fe20008000000 */
[----:B------:R0:W-:Y:S03]  /*0710*/  STG.E desc[UR10][R16.64+-0x8], R3 ;  /* 0xfffff80310007986 */ /* 0x0001e6000c10190a */
[----:B------:R0:W1:Y:S01]  /*0720*/  MUFU.RSQ R7, R2 ;  /* 0x0000000200077308 */ /* 0x0000620000001400 */
[----:B------:R-:W-:-:S04]  /*0730*/  IADD3 R0, PT, PT, R2, -0xd000000, RZ ;  /* 0xf300000002007810 */ /* 0x000fc80007ffe0ff */
[----:B------:R-:W-:-:S13]  /*0740*/  ISETP.GT.U32.AND P0, PT, R0, 0x727fffff, PT ;  /* 0x727fffff0000780c */ /* 0x000fda0003f04070 */
[----:B01----:R-:W-:Y:S05]  /*0750*/  @!P0 BRA `(.L_x_9) ;  /* 0x00000000000c8947 */ /* 0x003fea0003800000 */
[----:B------:R-:W-:-:S07]  /*0760*/  MOV R0, 0x780 ;  /* 0x0000078000007802 */ /* 0x000fce0000000f00 */
[----:B------:R-:W-:Y:S05]  /*0770*/  CALL.REL.NOINC `($__internal_0_$__cuda_sm20_sqrt_rn_f32_slowpath) ;  /* 0x00000008002c7944 */ /* 0x000fea0003c00000 */
[----:B------:R-:W-:Y:S05]  /*0780*/  BRA `(.L_x_10) ;  /* 0x0000000000107947 */ /* 0x000fea0003800000 */
.L_x_9:
[----:B------:R-:W-:Y:S01]  /*0790*/  FMUL.FTZ R24, R2, R7 ;  /* 0x0000000702187220 */ /* 0x000fe20000410000 */
[----:B------:R-:W-:-:S03]  /*07a0*/  FMUL.FTZ R0, R7, 0.5 ;  /* 0x3f00000007007820 */ /* 0x000fc60000410000 */
[----:B------:R-:W-:-:S04]  /*07b0*/  FFMA R3, -R24, R24, R2 ;  /* 0x0000001818037223 */ /* 0x000fc80000000102 */
[----:B------:R-:W-:-:S07]  /*07c0*/  FFMA R24, R3, R0, R24 ;  /* 0x0000000003187223 */ /* 0x000fce0000000018 */
.L_x_10:
[----:B------:R-:W-:Y:S05]  /*07d0*/  BSYNC.RECONVERGENT B0 ;  /* 0x0000000000007941 */ /* 0x000fea0003800200 */
.L_x_8:
[----:B------:R-:W0:Y:S01]  /*07e0*/  MUFU.RCP R3, R24 ;  /* 0x0000001800037308 */ /* 0x000e220000001000 */
[----:B------:R-:W-:Y:S07]  /*07f0*/  BSSY.RECONVERGENT B0, `(.L_x_11) ;  /* 0x000000c000007945 */ /* 0x000fee0003800200 */
[----:B------:R-:W1:Y:S01]  /*0800*/  FCHK P0, -R9, R24 ;  /* 0x0000001809007302 */ /* 0x000e620000000100 */
[----:B0-----:R-:W-:-:S04]  /*0810*/  FFMA R0, R3, -R24, 1 ;  /* 0x3f80000003007423 */ /* 0x001fc80000000818 */
[----:B------:R-:W-:-:S04]  /*0820*/  FFMA R0, R3, R0, R3 ;  /* 0x0000000003007223 */ /* 0x000fc80000000003 */
[----:B------:R-:W-:-:S04]  /*0830*/  FFMA R2, R0, -R9, RZ ;  /* 0x8000000900027223 */ /* 0x000fc800000000ff */
[----:B------:R-:W-:-:S04]  /*0840*/  FFMA R3, R2, -R24, -R9 ;  /* 0x8000001802037223 */ /* 0x000fc80000000809 */
[----:B------:R-:W-:Y:S01]  /*0850*/  FFMA R0, R0, R3, R2 ;  /* 0x0000000300007223 */ /* 0x000fe20000000002 */
[----:B-1----:R-:W-:Y:S06]  /*0860*/  @!P0 BRA `(.L_x_12) ;  /* 0x0000000000108947 */ /* 0x002fec0003800000 */
[----:B------:R-:W-:Y:S01]  /*0870*/  MOV R3, R24 ;  /* 0x0000001800037202 */ /* 0x000fe20000000f00 */
[----:B------:R-:W-:Y:S01]  /*0880*/  FADD R0, -R9, -RZ ;  /* 0x800000ff09007221 */ /* 0x000fe20000000100 */
[----:B------:R-:W-:-:S07]  /*0890*/  MOV R8, 0x8b0 ;  /* 0x000008b000087802 */ /* 0x000fce0000000f00 */
[----:B------:R-:W-:Y:S05]  /*08a0*/  CALL.REL.NOINC `($__internal_1_$__cuda_sm3x_div_rn_noftz_f32_slowpath) ;  /* 0x0000000800387944 */ /* 0x000fea0003c00000 */
.L_x_12:
[----:B------:R-:W-:Y:S05]  /*08b0*/  BSYNC.RECONVERGENT B0 ;  /* 0x0000000000007941 */ /* 0x000fea0003800200 */
.L_x_11:
[----:B------:R-:W2:Y:S02]  /*08c0*/  LDG.E R3, desc[UR10][R14.64+-0x8] ;  /* 0xfffff80a0e037981 */ /* 0x000ea4000c1e1900 */
[----:B--2---:R-:W-:-:S05]  /*08d0*/  FFMA R3, R12, R0, R3 ;  /* 0x000000000c037223 */ /* 0x004fca0000000003 */
[----:B------:R0:W-:Y:S04]  /*08e0*/  STG.E desc[UR10][R14.64+-0x8], R3 ;  /* 0xfffff8030e007986 */ /* 0x0001e8000c10190a */
[----:B------:R-:W2:Y:S04]  /*08f0*/  LDG.E R12, desc[UR10][R10.64+-0x4] ;  /* 0xfffffc0a0a0c7981 */ /* 0x000ea8000c1e1900 */
[----:B------:R-:W3:Y:S01]  /*0900*/  LDG.E R0, desc[UR10][R16.64+-0x4] ;  /* 0xfffffc0a10007981 */ /* 0x000ee2000c1e1900 */
[----:B------:R-:W-:Y:S01]  /*0910*/  BSSY.RECONVERGENT B0, `(.L_x_13) ;  /* 0x0000011000007945 */ /* 0x000fe20003800200 */
[----:B--2---:R-:W-:-:S04]  /*0920*/  FMUL R2, R12, R12 ;  /* 0x0000000c0c027220 */ /* 0x004fc80000400000 */
[----:B------:R-:W-:-:S04]  /*0930*/  FMUL R7, R2, UR16 ;  /* 0x0000001002077c20 */ /* 0x000fc80008400000 */
        /* <DEDUP_REMOVED lines=10> */
.L_x_14:
[----:B------:R-:W-:Y:S01]  /*09e0*/  FMUL.FTZ R24, R2, R13 ;  /* 0x0000000d02187220 */ /* 0x000fe20000410000 */
[----:B------:R-:W-:-:S03]  /*09f0*/  FMUL.FTZ R0, R13, 0.5 ;  /* 0x3f0000000d007820 */ /* 0x000fc60000410000 */
[----:B------:R-:W-:-:S04]  /*0a00*/  FFMA R3, -R24, R24, R2 ;  /* 0x0000001818037223 */ /* 0x000fc80000000102 */
[----:B------:R-:W-:-:S07]  /*0a10*/  FFMA R24, R3, R0, R24 ;  /* 0x0000000003187223 */ /* 0x000fce0000000018 */
.L_x_15:
[----:B------:R-:W-:Y:S05]  /*0a20*/  BSYNC.RECONVERGENT B0 ;  /* 0x0000000000007941 */ /* 0x000fea0003800200 */
.L_x_13:
        /* <DEDUP_REMOVED lines=13> */
.L_x_17:
[----:B------:R-:W-:Y:S05]  /*0b00*/  BSYNC.RECONVERGENT B0 ;  /* 0x0000000000007941 */ /* 0x000fea0003800200 */
.L_x_16:
        /* <DEDUP_REMOVED lines=11> */
[----:B------:R-:W-:Y:S01]  /*0bc0*/  VIADD R0, R2, 0xf3000000 ;  /* 0xf300000002007836 */ /* 0x000fe20000000000 */
[----:B------:R0:W1:Y:S04]  /*0bd0*/  MUFU.RSQ R13, R2 ;  /* 0x00000002000d7308 */ /* 0x0000680000001400 */
[----:B------:R-:W-:-:S13]  /*0be0*/  ISETP.GT.U32.AND P0, PT, R0, 0x727fffff, PT ;  /* 0x727fffff0000780c */ /* 0x000fda0003f04070 */
[----:B01----:R-:W-:Y:S05]  /*0bf0*/  @!P0 BRA `(.L_x_19) ;  /* 0x00000000000c8947 */ /* 0x003fea0003800000 */
[----:B------:R-:W-:-:S07]  /*0c00*/  MOV R0, 0xc20 ;  /* 0x00000c2000007802 */ /* 0x000fce0000000f00 */
[----:B------:R-:W-:Y:S05]  /*0c10*/  CALL.REL.NOINC `($__internal_0_$__cuda_sm20_sqrt_rn_f32_slowpath) ;  /* 0x0000000400047944 */ /* 0x000fea0003c00000 */
[----:B------:R-:W-:Y:S05]  /*0c20*/  BRA `(.L_x_20) ;  /* 0x0000000000107947 */ /* 0x000fea0003800000 */
.L_x_19:
[----:B------:R-:W-:Y:S01]  /*0c30*/  FMUL.FTZ R24, R2, R13 ;  /* 0x0000000d02187220 */ /* 0x000fe20000410000 */
[----:B------:R-:W-:-:S03]  /*0c40*/  FMUL.FTZ R0, R13, 0.5 ;  /* 0x3f0000000d007820 */ /* 0x000fc60000410000 */
[----:B------:R-:W-:-:S04]  /*0c50*/  FFMA R3, -R24, R24, R2 ;  /* 0x0000001818037223 */ /* 0x000fc80000000102 */
[----:B------:R-:W-:-:S07]  /*0c60*/  FFMA R24, R3, R0, R24 ;  /* 0x0000000003187223 */ /* 0x000fce0000000018 */
.L_x_20:
[----:B------:R-:W-:Y:S05]  /*0c70*/  BSYNC.RECONVERGENT B0 ;  /* 0x0000000000007941 */ /* 0x000fea0003800200 */
.L_x_18:
        /* <DEDUP_REMOVED lines=13> */
.L_x_22:
[----:B------:R-:W-:Y:S05]  /*0d50*/  BSYNC.RECONVERGENT B0 ;  /* 0x0000000000007941 */ /* 0x000fea0003800200 */
.L_x_21:
        /* <DEDUP_REMOVED lines=18> */
.L_x_24:
[----:B------:R-:W-:Y:S01]  /*0e80*/  FMUL.FTZ R24, R2, R13 ;  /* 0x0000000d02187220 */ /* 0x000fe20000410000 */
[----:B------:R-:W-:-:S03]  /*0e90*/  FMUL.FTZ R0, R13, 0.5 ;  /* 0x3f0000000d007820 */ /* 0x000fc60000410000 */
[----:B------:R-:W-:-:S04]  /*0ea0*/  FFMA R3, -R24, R24, R2 ;  /* 0x0000001818037223 */ /* 0x000fc80000000102 */
[----:B------:R-:W-:-:S07]  /*0eb0*/  FFMA R24, R3, R0, R24 ;  /* 0x0000000003187223 */ /* 0x000fce0000000018 */
.L_x_25:
[----:B------:R-:W-:Y:S05]  /*0ec0*/  BSYNC.RECONVERGENT B0 ;  /* 0x0000000000007941 */ /* 0x000fea0003800200 */
.L_x_23:
        /* <DEDUP_REMOVED lines=13> */
.L_x_27:
[----:B------:R-:W-:Y:S05]  /*0fa0*/  BSYNC.RECONVERGENT B0 ;  /* 0x0000000000007941 */ /* 0x000fea0003800200 */
.L_x_26:
[----:B------:R-:W2:Y:S01]  /*0fb0*/  LDG.E R3, desc[UR10][R14.64+0x4] ;  /* 0x0000040a0e037981 */ /* 0x000ea2000c1e1900 */
[----:B------:R-:W-:Y:S02]  /*0fc0*/  IADD3 R6, PT, PT, R6, 0x4, RZ ;  /* 0x0000000406067810 */ /* 0x000fe40007ffe0ff */
[----:B------:R-:W-:Y:S02]  /*0fd0*/  IADD3 R4, PT, PT, R4, 0x4, RZ ;  /* 0x0000000404047810 */ /* 0x000fe40007ffe0ff */
[----:B------:R-:W-:Y:S01]  /*0fe0*/  ISETP.GE.AND P0, PT, R6, R5, PT ;  /* 0x000000050600720c */ /* 0x000fe20003f06270 */
[----:B--2---:R-:W-:-:S05]  /*0ff0*/  FFMA R3, R10, R0, R3 ;  /* 0x000000000a037223 */ /* 0x004fca0000000003 */
[----:B------:R1:W-:Y:S07]  /*1000*/  STG.E desc[UR10][R14.64+0x4], R3 ;  /* 0x000004030e007986 */ /* 0x0003ee000c10190a */
[----:B------:R-:W-:Y:S05]  /*1010*/  @!P0 BRA `(.L_x_28) ;  /* 0xfffffff4007c8947 */ /* 0x000fea000383ffff */
[----:B------:R-:W-:Y:S05]  /*1020*/  EXIT ;  /* 0x000000000000794d */ /* 0x000fea0003800000 */
        .weak           $__internal_0_$__cuda_sm20_sqrt_rn_f32_slowpath
        .type           $__internal_0_$__cuda_sm20_sqrt_rn_f32_slowpath,@function
        .size           $__internal_0_$__cuda_sm20_sqrt_rn_f32_slowpath,($__internal_1_$__cuda_sm3x_div_rn_noftz_f32_slowpath - $__internal_0_$__cuda_sm20_sqrt_rn_f32_slowpath)
$__internal_0_$__cuda_sm20_sqrt_rn_f32_slowpath:
[----:B------:R-:W-:-:S13]  /*1030*/  LOP3.LUT P0, RZ, R2, 0x7fffffff, RZ, 0xc0, !PT ;  /* 0x7fffffff02ff7812 */ /* 0x000fda000780c0ff */
[----:B------:R-:W-:Y:S01]  /*1040*/  @!P0 MOV R24, R2 ;  /* 0x0000000200188202 */ /* 0x000fe20000000f00 */
[----:B------:R-:W-:Y:S06]  /*1050*/  @!P0 BRA `(.L_x_29) ;  /* 0x0000000000408947 */ /* 0x000fec0003800000 */
[----:B------:R-:W-:-:S13]  /*1060*/  FSETP.GEU.FTZ.AND P0, PT, R2, RZ, PT ;  /* 0x000000ff0200720b */ /* 0x000fda0003f1e000 */
[----:B------:R-:W-:Y:S01]  /*1070*/  @!P0 IMAD.MOV.U32 R24, RZ, RZ, 0x7fffffff ;  /* 0x7fffffffff188424 */ /* 0x000fe200078e00ff */
[----:B------:R-:W-:Y:S06]  /*1080*/  @!P0 BRA `(.L_x_29) ;  /* 0x0000000000348947 */ /* 0x000fec0003800000 */
[----:B------:R-:W-:-:S13]  /*1090*/  FSETP.GTU.FTZ.AND P0, PT, |R2|, +INF , PT ;  /* 0x7f8000000200780b */ /* 0x000fda0003f1c200 */
[----:B------:R-:W-:Y:S01]  /*10a0*/  @P0 FADD.FTZ R24, R2, 1 ;  /* 0x3f80000002180421 */ /* 0x000fe20000010000 */
[----:B------:R-:W-:Y:S06]  /*10b0*/  @P0 BRA `(.L_x_29) ;  /* 0x0000000000280947 */ /* 0x000fec0003800000 */
[----:B------:R-:W-:-:S13]  /*10c0*/  FSETP.NEU.FTZ.AND P0, PT, |R2|, +INF , PT ;  /* 0x7f8000000200780b */ /* 0x000fda0003f1d200 */
[----:B------:R-:W-:-:S04]  /*10d0*/  @P0 FFMA R23, R2, 1.84467440737095516160e+19, RZ ;  /* 0x5f80000002170823 */ /* 0x000fc800000000ff */
[----:B------:R-:W0:Y:S02]  /*10e0*/  @P0 MUFU.RSQ R24, R23 ;  /* 0x0000001700180308 */ /* 0x000e240000001400 */
[----:B0-----:R-:W-:Y:S01]  /*10f0*/  @P0 FMUL.FTZ R8, R23, R24 ;  /* 0x0000001817080220 */ /* 0x001fe20000410000 */
[----:B------:R-:W-:Y:S01]  /*1100*/  @P0 FMUL.FTZ R3, R24, 0.5 ;  /* 0x3f00000018030820 */ /* 0x000fe20000410000 */
[----:B------:R-:W-:Y:S02]  /*1110*/  @!P0 MOV R24, R2 ;  /* 0x0000000200188202 */ /* 0x000fe40000000f00 */
[----:B------:R-:W-:-:S04]  /*1120*/  @P0 FADD.FTZ R7, -R8, -RZ ;  /* 0x800000ff08070221 */ /* 0x000fc80000010100 */
[----:B------:R-:W-:-:S04]  /*1130*/  @P0 FFMA R7, R8, R7, R23 ;  /* 0x0000000708070223 */ /* 0x000fc80000000017 */
[----:B------:R-:W-:-:S04]  /*1140*/  @P0 FFMA R3, R7, R3, R8 ;  /* 0x0000000307030223 */ /* 0x000fc80000000008 */
[----:B------:R-:W-:-:S07]  /*1150*/  @P0 FMUL.FTZ R24, R3, 2.3283064365386962891e-10 ;  /* 0x2f80000003180820 */ /* 0x000fce0000410000 */
.L_x_29:
[----:B------:R-:W-:Y:S01]  /*1160*/  HFMA2 R3, -RZ, RZ, 0, 0 ;  /* 0x00000000ff037431 */ /* 0x000fe200000001ff */
[----:B------:R-:W-:-:S04]  /*1170*/  MOV R2, R0 ;  /* 0x0000000000027202 */ /* 0x000fc80000000f00 */
[----:B------:R-:W-:Y:S05]  /*1180*/  RET.REL.NODEC R2 `(_Z13rmspropKerneliPiS_iPfS0_ffffS0_) ;  /* 0xffffffec029c7950 */ /* 0x000fea0003c3ffff */
        .weak           $__internal_1_$__cuda_sm3x_div_rn_noftz_f32_slowpath
        .type           $__internal_1_$__cuda_sm3x_div_rn_noftz_f32_slowpath,@function
        .size           $__internal_1_$__cuda_sm3x_div_rn_noftz_f32_slowpath,(.L_x_43 - $__internal_1_$__cuda_sm3x_div_rn_noftz_f32_slowpath)
$__internal_1_$__cuda_sm3x_div_rn_noftz_f32_slowpath:
[----:B------:R-:W-:Y:S01]  /*1190*/  SHF.R.U32.HI R2, RZ, 0x17, R3 ;  /* 0x00000017ff027819 */ /* 0x000fe20000011603 */
[----:B------:R-:W-:Y:S01]  /*11a0*/  BSSY.RECONVERGENT B2, `(.L_x_30) ;  /* 0x0000062000027945 */ /* 0x000fe20003800200 */
[----:B------:R-:W-:Y:S02]  /*11b0*/  SHF.R.U32.HI R23, RZ, 0x17, R0 ;  /* 0x00000017ff177819 */ /* 0x000fe40000011600 */
[----:B------:R-:W-:Y:S02]  /*11c0*/  LOP3.LUT R2, R2, 0xff, RZ, 0xc0, !PT ;  /* 0x000000ff02027812 */ /* 0x000fe400078ec0ff */
[----:B------:R-:W-:Y:S02]  /*11d0*/  LOP3.LUT R23, R23, 0xff, RZ, 0xc0, !PT ;  /* 0x000000ff17177812 */ /* 0x000fe400078ec0ff */
[----:B------:R-:W-:Y:S02]  /*11e0*/  IADD3 R24, PT, PT, R2, -0x1, RZ ;  /* 0xffffffff02187810 */ /* 0x000fe40007ffe0ff */
[----:B------:R-:W-:-:S02]  /*11f0*/  IADD3 R25, PT, PT, R23, -0x1, RZ ;  /* 0xffffffff17197810 */ /* 0x000fc40007ffe0ff */
[----:B------:R-:W-:-:S04]  /*1200*/  ISETP.GT.U32.AND P0, PT, R24, 0xfd, PT ;  /* 0x000000fd1800780c */ /* 0x000fc80003f04070 */
[----:B------:R-:W-:-:S13]  /*1210*/  ISETP.GT.U32.OR P0, PT, R25, 0xfd, P0 ;  /* 0x000000fd1900780c */ /* 0x000fda0000704470 */
[----:B------:R-:W-:Y:S01]  /*1220*/  @!P0 MOV R7, RZ ;  /* 0x000000ff00078202 */ /* 0x000fe20000000f00 */
[----:B------:R-:W-:Y:S06]  /*1230*/  @!P0 BRA `(.L_x_31) ;  /* 0x00000000005c8947 */ /* 0x000fec0003800000 */
[----:B------:R-:W-:Y:S02]  /*1240*/  FSETP.GTU.FTZ.AND P0, PT, |R0|, +INF , PT ;  /* 0x7f8000000000780b */ /* 0x000fe40003f1c200 */
[----:B------:R-:W-:-:S04]  /*1250*/  FSETP.GTU.FTZ.AND P1, PT, |R3|, +INF , PT ;  /* 0x7f8000000300780b */ /* 0x000fc80003f3c200 */
[----:B------:R-:W-:-:S13]  /*1260*/  PLOP3.LUT P0, PT, P0, P1, PT, 0xf8, 0x8f ;  /* 0x00000000008f781c */ /* 0x000fda0000703f70 */
[----:B------:R-:W-:Y:S05]  /*1270*/  @P0 BRA `(.L_x_32) ;  /* 0x00000004004c0947 */ /* 0x000fea0003800000 */
[----:B------:R-:W-:-:S13]  /*1280*/  LOP3.LUT P0, RZ, R3, 0x7fffffff, R0, 0xc8, !PT ;  /* 0x7fffffff03ff7812 */ /* 0x000fda000780c800 */
[----:B------:R-:W-:Y:S05]  /*1290*/  @!P0 BRA `(.L_x_33) ;  /* 0x00000004003c8947 */ /* 0x000fea0003800000 */
[C---:B------:R-:W-:Y:S02]  /*12a0*/  FSETP.NEU.FTZ.AND P2, PT, |R0|.reuse, +INF , PT ;  /* 0x7f8000000000780b */ /* 0x040fe40003f5d200 */
[----:B------:R-:W-:Y:S02]  /*12b0*/  FSETP.NEU.FTZ.AND P1, PT, |R3|, +INF , PT ;  /* 0x7f8000000300780b */ /* 0x000fe40003f3d200 */
[----:B------:R-:W-:-:S11]  /*12c0*/  FSETP.NEU.FTZ.AND P0, PT, |R0|, +INF , PT ;  /* 0x7f8000000000780b */ /* 0x000fd60003f1d200 */
[----:B------:R-:W-:Y:S05]  /*12d0*/  @!P1 BRA !P2, `(.L_x_33) ;  /* 0x00000004002c9947 */ /* 0x000fea0005000000 */
[----:B------:R-:W-:-:S04]  /*12e0*/  LOP3.LUT P2, RZ, R0, 0x7fffffff, RZ, 0xc0, !PT ;  /* 0x7fffffff00ff7812 */ /* 0x000fc8000784c0ff */
[----:B------:R-:W-:-:S13]  /*12f0*/  PLOP3.LUT P1, PT, P1, P2, PT, 0x2f, 0xf2 ;  /* 0x0000000000f2781c */ /* 0x000fda0000f24577 */
[----:B------:R-:W-:Y:S05]  /*1300*/  @P1 BRA `(.L_x_34) ;  /* 0x0000000400181947 */ /* 0x000fea0003800000 */
[----:B------:R-:W-:-:S04]  /*1310*/  LOP3.LUT P1, RZ, R3, 0x7fffffff, RZ, 0xc0, !PT ;  /* 0x7fffffff03ff7812 */ /* 0x000fc8000782c0ff */
[----:B------:R-:W-:-:S13]  /*1320*/  PLOP3.LUT P0, PT, P0, P1, PT, 0x2f, 0xf2 ;  /* 0x0000000000f2781c */ /* 0x000fda0000702577 */
[----:B------:R-:W-:Y:S05]  /*1330*/  @P0 BRA `(.L_x_35) ;  /* 0x0000000400000947 */ /* 0x000fea0003800000 */
[----:B------:R-:W-:Y:S02]  /*1340*/  ISETP.GE.AND P0, PT, R25, RZ, PT ;  /* 0x000000ff1900720c */ /* 0x000fe40003f06270 */
[----:B------:R-:W-:-:S11]  /*1350*/  ISETP.GE.AND P1, PT, R24, RZ, PT ;  /* 0x000000ff1800720c */ /* 0x000fd60003f26270 */
[----:B------:R-:W-:Y:S01]  /*1360*/  @P0 IMAD.MOV.U32 R7, RZ, RZ, RZ ;  /* 0x000000ffff070224 */ /* 0x000fe200078e00ff */
[----:B------:R-:W-:Y:S01]  /*1370*/  @!P0 MOV R7, 0xffffffc0 ;  /* 0xffffffc000078802 */ /* 0x000fe20000000f00 */
[----:B------:R-:W-:Y:S01]  /*1380*/  @!P0 FFMA R0, R0, 1.84467440737095516160e+19, RZ ;  /* 0x5f80000000008823 */ /* 0x000fe200000000ff */
[----:B------:R-:W-:Y:S02]  /*1390*/  @!P1 FFMA R3, R3, 1.84467440737095516160e+19, RZ ;  /* 0x5f80000003039823 */ /* 0x000fe400000000ff */
[----:B------:R-:W-:-:S07]  /*13a0*/  @!P1 IADD3 R7, PT, PT, R7, 0x40, RZ ;  /* 0x0000004007079810 */ /* 0x000fce0007ffe0ff */
.L_x_31:
[----:B------:R-:W-:Y:S01]  /*13b0*/  LEA R24, R2, 0xc0800000, 0x17 ;  /* 0xc080000002187811 */ /* 0x000fe200078eb8ff */
[----:B------:R-:W-:Y:S01]  /*13c0*/  BSSY.RECONVERGENT B3, `(.L_x_36) ;  /* 0x0000036000037945 */ /* 0x000fe20003800200 */
[----:B------:R-:W-:Y:S02]  /*13d0*/  IADD3 R23, PT, PT, R23, -0x7f, RZ ;  /* 0xffffff8117177810 */ /* 0x000fe40007ffe0ff */
[----:B------:R-:W-:-:S03]  /*13e0*/  IADD3 R27, PT, PT, -R24, R3, RZ ;  /* 0x00000003181b7210 */ /* 0x000fc60007ffe1ff */
[----:B------:R-:W-:Y:S01]  /*13f0*/  IMAD R0, R23, -0x800000, R0 ;  /* 0xff80000017007824 */ /* 0x000fe200078e0200 */
[----:B------:R-:W0:Y:S01]  /*1400*/  MUFU.RCP R24, R27 ;  /* 0x0000001b00187308 */ /* 0x000e220000001000 */
[----:B------:R-:W-:-:S04]  /*1410*/  FADD.FTZ R3, -R27, -RZ ;  /* 0x800000ff1b037221 */ /* 0x000fc80000010100 */
[----:B0-----:R-:W-:-:S04]  /*1420*/  FFMA R25, R24, R3, 1 ;  /* 0x3f80000018197423 */ /* 0x001fc80000000003 */
[----:B------:R-:W-:-:S04]  /*1430*/  FFMA R25, R24, R25, R24 ;  /* 0x0000001918197223 */ /* 0x000fc80000000018 */
[----:B------:R-:W-:-:S04]  /*1440*/  FFMA R24, R0, R25, RZ ;  /* 0x0000001900187223 */ /* 0x000fc800000000ff */
[----:B------:R-:W-:-:S04]  /*1450*/  FFMA R26, R3, R24, R0 ;  /* 0x00000018031a7223 */ /* 0x000fc80000000000 */
[----:B------:R-:W-:Y:S01]  /*1460*/  FFMA R26, R25, R26, R24 ;  /* 0x0000001a191a7223 */ /* 0x000fe20000000018 */
[----:B------:R-:W-:-:S03]  /*1470*/  IADD3 R24, PT, PT, R23, 0x7f, -R2 ;  /* 0x0000007f17187810 */ /* 0x000fc60007ffe802 */
[----:B------:R-:W-:Y:S01]  /*1480*/  FFMA R3, R3, R26, R0 ;  /* 0x0000001a03037223 */ /* 0x000fe20000000000 */
[----:B------:R-:W-:-:S03]  /*1490*/  IADD3 R7, PT, PT, R24, R7, RZ ;  /* 0x0000000718077210 */ /* 0x000fc60007ffe0ff */
[----:B------:R-:W-:-:S05]  /*14a0*/  FFMA R0, R25, R3, R26 ;  /* 0x0000000319007223 */ /* 0x000fca000000001a */
[----:B------:R-:W-:-:S04]  /*14b0*/  SHF.R.U32.HI R2, RZ, 0x17, R0 ;  /* 0x00000017ff027819 */ /* 0x000fc80000011600 */
[----:B------:R-:W-:-:S04]  /*14c0*/  LOP3.LUT R2, R2, 0xff, RZ, 0xc0, !PT ;  /* 0x000000ff02027812 */ /* 0x000fc800078ec0ff */
[----:B------:R-:W-:-:S05]  /*14d0*/  IADD3 R2, PT, PT, R2, R7, RZ ;  /* 0x0000000702027210 */ /* 0x000fca0007ffe0ff */
[----:B------:R-:W-:-:S05]  /*14e0*/  VIADD R23, R2, 0xffffffff ;  /* 0xffffffff02177836 */ /* 0x000fca0000000000 */
[----:B------:R-:W-:-:S13]  /*14f0*/  ISETP.GE.U32.AND P0, PT, R23, 0xfe, PT ;  /* 0x000000fe1700780c */ /* 0x000fda0003f06070 */
[----:B------:R-:W-:Y:S05]  /*1500*/  @!P0 BRA `(.L_x_37) ;  /* 0x0000000000808947 */ /* 0x000fea0003800000 */
[----:B------:R-:W-:-:S13]  /*1510*/  ISETP.GT.AND P0, PT, R2, 0xfe, PT ;  /* 0x000000fe0200780c */ /* 0x000fda0003f04270 */
[----:B------:R-:W-:Y:S05]  /*1520*/  @P0 BRA `(.L_x_38) ;  /* 0x00000000006c0947 */ /* 0x000fea0003800000 */
[----:B------:R-:W-:-:S13]  /*1530*/  ISETP.GE.AND P0, PT, R2, 0x1, PT ;  /* 0x000000010200780c */ /* 0x000fda0003f06270 */
[----:B------:R-:W-:Y:S05]  /*1540*/  @P0 BRA `(.L_x_39) ;  /* 0x0000000000740947 */ /* 0x000fea0003800000 */
[----:B------:R-:W-:Y:S02]  /*1550*/  ISETP.GE.AND P0, PT, R2, -0x18, PT ;  /* 0xffffffe80200780c */ /* 0x000fe40003f06270 */
[----:B------:R-:W-:-:S11]  /*1560*/  LOP3.LUT R0, R0, 0x80000000, RZ, 0xc0, !PT ;  /* 0x8000000000007812 */ /* 0x000fd600078ec0ff */
[----:B------:R-:W-:Y:S05]  /*1570*/  @!P0 BRA `(.L_x_39) ;  /* 0x0000000000688947 */ /* 0x000fea0003800000 */
[CCC-:B------:R-:W-:Y:S01]  /*1580*/  FFMA.RZ R7, R25.reuse, R3.reuse, R26.reuse ;  /* 0x0000000319077223 */ /* 0x1c0fe2000000c01a */
[CCC-:B------:R-:W-:Y:S01]  /*1590*/  FFMA.RP R23, R25.reuse, R3.reuse, R26.reuse ;  /* 0x0000000319177223 */ /* 0x1c0fe2000000801a */
[----:B------:R-:W-:Y:S01]  /*15a0*/  FFMA.RM R26, R25, R3, R26 ;  /* 0x00000003191a7223 */ /* 0x000fe2000000401a */
[C---:B------:R-:W-:Y:S02]  /*15b0*/  IADD3 R3, PT, PT, R2.reuse, 0x20, RZ ;  /* 0x0000002002037810 */ /* 0x040fe40007ffe0ff */
[----:B------:R-:W-:Y:S02]  /*15c0*/  LOP3.LUT R7, R7, 0x7fffff, RZ, 0xc0, !PT ;  /* 0x007fffff07077812 */ /* 0x000fe400078ec0ff */
[C---:B------:R-:W-:Y:S02]  /*15d0*/  ISETP.NE.AND P2, PT, R2.reuse, RZ, PT ;  /* 0x000000ff0200720c */ /* 0x040fe40003f45270 */
[----:B------:R-:W-:Y:S02]  /*15e0*/  LOP3.LUT R24, R7, 0x800000, RZ, 0xfc, !PT ;  /* 0x0080000007187812 */ /* 0x000fe400078efcff */
[----:B------:R-:W-:-:S02]  /*15f0*/  ISETP.NE.AND P1, PT, R2, RZ, PT ;  /* 0x000000ff0200720c */ /* 0x000fc40003f25270 */
[----:B------:R-:W-:Y:S02]  /*1600*/  IADD3 R2, PT, PT, -R2, RZ, RZ ;  /* 0x000000ff02027210 */ /* 0x000fe40007ffe1ff */
[----:B------:R-:W-:Y:S02]  /*1610*/  SHF.L.U32 R3, R24, R3, RZ ;  /* 0x0000000318037219 */ /* 0x000fe400000006ff */
[----:B------:R-:W-:Y:S02]  /*1620*/  FSETP.NEU.FTZ.AND P0, PT, R23, R26, PT ;  /* 0x0000001a1700720b */ /* 0x000fe40003f1d000 */
[----:B------:R-:W-:Y:S02]  /*1630*/  SEL R7, R2, RZ, P2 ;  /* 0x000000ff02077207 */ /* 0x000fe40001000000 */
[----:B------:R-:W-:Y:S02]  /*1640*/  ISETP.NE.AND P1, PT, R3, RZ, P1 ;  /* 0x000000ff0300720c */ /* 0x000fe40000f25270 */
[----:B------:R-:W-:-:S02]  /*1650*/  SHF.R.U32.HI R7, RZ, R7, R24 ;  /* 0x00000007ff077219 */ /* 0x000fc40000011618 */
[----:B------:R-:W-:Y:S02]  /*1660*/  PLOP3.LUT P0, PT, P0, P1, PT, 0xf8, 0x8f ;  /* 0x00000000008f781c */ /* 0x000fe40000703f70 */
[----:B------:R-:W-:Y:S02]  /*1670*/  SHF.R.U32.HI R3, RZ, 0x1, R7 ;  /* 0x00000001ff037819 */ /* 0x000fe40000011607 */
[----:B------:R-:W-:-:S04]  /*1680*/  SEL R2, RZ, 0x1, !P0 ;  /* 0x00000001ff027807 */ /* 0x000fc80004000000 */
[----:B------:R-:W-:-:S04]  /*1690*/  LOP3.LUT R2, R2, 0x1, R3, 0xf8, !PT ;  /* 0x0000000102027812 */ /* 0x000fc800078ef803 */
[----:B------:R-:W-:-:S04]  /*16a0*/  LOP3.LUT R2, R2, R7, RZ, 0xc0, !PT ;  /* 0x0000000702027212 */ /* 0x000fc800078ec0ff */
[----:B------:R-:W-:-:S04]  /*16b0*/  IADD3 R3, PT, PT, R3, R2, RZ ;  /* 0x0000000203037210 */ /* 0x000fc80007ffe0ff */
[----:B------:R-:W-:Y:S01]  /*16c0*/  LOP3.LUT R0, R3, R0, RZ, 0xfc, !PT ;  /* 0x0000000003007212 */ /* 0x000fe200078efcff */
[----:B------:R-:W-:Y:S06]  /*16d0*/  BRA `(.L_x_39) ;  /* 0x0000000000107947 */ /* 0x000fec0003800000 */
.L_x_38:
[----:B------:R-:W-:-:S04]  /*16e0*/  LOP3.LUT R0, R0, 0x80000000, RZ, 0xc0, !PT ;  /* 0x8000000000007812 */ /* 0x000fc800078ec0ff */
[----:B------:R-:W-:Y:S01]  /*16f0*/  LOP3.LUT R0, R0, 0x7f800000, RZ, 0xfc, !PT ;  /* 0x7f80000000007812 */ /* 0x000fe200078efcff */
[----:B------:R-:W-:Y:S06]  /*1700*/  BRA `(.L_x_39) ;  /* 0x0000000000047947 */ /* 0x000fec0003800000 */
.L_x_37:
[----:B------:R-:W-:-:S07]  /*1710*/  LEA R0, R7, R0, 0x17 ;  /* 0x0000000007007211 */ /* 0x000fce00078eb8ff */
.L_x_39:
[----:B------:R-:W-:Y:S05]  /*1720*/  BSYNC.RECONVERGENT B3 ;  /* 0x0000000000037941 */ /* 0x000fea0003800200 */
.L_x_36:
[----:B------:R-:W-:Y:S05]  /*1730*/  BRA `(.L_x_40) ;  /* 0x0000000000207947 */ /* 0x000fea0003800000 */
.L_x_35:
[----:B------:R-:W-:-:S04]  /*1740*/  LOP3.LUT R0, R3, 0x80000000, R0, 0x48, !PT ;  /* 0x8000000003007812 */ /* 0x000fc800078e4800 */
[----:B------:R-:W-:Y:S01]  /*1750*/  LOP3.LUT R0, R0, 0x7f800000, RZ, 0xfc, !PT ;  /* 0x7f80000000007812 */ /* 0x000fe200078efcff */
[----:B------:R-:W-:Y:S06]  /*1760*/  BRA `(.L_x_40) ;  /* 0x0000000000147947 */ /* 0x000fec0003800000 */
.L_x_34:
[----:B------:R-:W-:Y:S01]  /*1770*/  LOP3.LUT R0, R3, 0x80000000, R0, 0x48, !PT ;  /* 0x8000000003007812 */ /* 0x000fe200078e4800 */
[----:B------:R-:W-:Y:S06]  /*1780*/  BRA `(.L_x_40) ;  /* 0x00000000000c7947 */ /* 0x000fec0003800000 */
.L_x_33:
[----:B------:R-:W0:Y:S01]  /*1790*/  MUFU.RSQ R0, -QNAN ;  /* 0xffc0000000007908 */ /* 0x000e220000001400 */
[----:B------:R-:W-:Y:S05]  /*17a0*/  BRA `(.L_x_40) ;  /* 0x0000000000047947 */ /* 0x000fea0003800000 */
.L_x_32:
[----:B------:R-:W-:-:S07]  /*17b0*/  FADD.FTZ R0, R0, R3 ;  /* 0x0000000300007221 */ /* 0x000fce0000010000 */
.L_x_40:
[----:B------:R-:W-:Y:S05]  /*17c0*/  BSYNC.RECONVERGENT B2 ;  /* 0x0000000000027941 */ /* 0x000fea0003800200 */
.L_x_30:
[----:B------:R-:W-:Y:S01]  /*17d0*/  HFMA2 R3, -RZ, RZ, 0, 0 ;  /* 0x00000000ff037431 */ /* 0x000fe200000001ff */
[----:B------:R-:W-:-:S04]  /*17e0*/  MOV R2, R8 ;  /* 0x0000000800027202 */ /* 0x000fc80000000f00 */
[----:B0-----:R-:W-:Y:S05]  /*17f0*/  RET.REL.NODEC R2 `(_Z13rmspropKerneliPiS_iPfS0_ffffS0_) ;  /* 0xffffffe802007950 */ /* 0x001fea0003c3ffff */
.L_x_41:
[----:B------:R-:W-:-:S00]  /*1800*/  BRA `(.L_x_41) ;  /* 0xfffffffc00fc7947 */ /* 0x000fc0000383ffff */
[----:B------:R-:W-:-:S00]  /*1810*/  NOP ;  /* 0x0000000000007918 */ /* 0x000fc00000000000 */
        /* <DEDUP_REMOVED lines=14> */
.L_x_43:


//--------------------- .nv.shared.reserved.0     --------------------------
	.section	.nv.shared.reserved.0,"aw",@nobits
	.weak		__nv_reservedSMEM_offset_0_alias
	.size		__nv_reservedSMEM_offset_0_alias, 0, 64
	.other		__nv_reservedSMEM_offset_0_alias,@"STO_CUDA_RESERVED_SHARED STV_DEFAULT"
__nv_reservedSMEM_offset_0_alias:
	.zero		0
	.zero		64


//--------------------- .nv.constant0._Z13rmspropKerneliPiS_iPfS0_ffffS0_ --------------------------
	.section	.nv.constant0._Z13rmspropKerneliPiS_iPfS0_ffffS0_,"a",@progbits
	.sectionflags	@""
	.align	4
.nv.constant0._Z13rmspropKerneliPiS_iPfS0_ffffS0_:
	.zero		968


//--------------------- SYMBOLS --------------------------

	.type		.nv.reservedSmem.offset0,@object
	.size		.nv.reservedSmem.offset0,0x4
